//
// Generated by NVIDIA NVVM Compiler
//
// Compiler Build ID: CL-36424714
// Cuda compilation tools, release 13.0, V13.0.88
// Based on NVVM 20.0.0
//

.version 9.0
.target sm_100
.address_size 64

	// .globl	_Z14aten_mm_kernelPfS_S_
.global .align 4 .b8 a[256];
.global .align 4 .b8 b[256];
.global .align 4 .b8 result[256];

.visible .entry _Z14aten_mm_kernelPfS_S_(
	.param .u64 .ptr .align 1 _Z14aten_mm_kernelPfS_S__param_0,
	.param .u64 .ptr .align 1 _Z14aten_mm_kernelPfS_S__param_1,
	.param .u64 .ptr .align 1 _Z14aten_mm_kernelPfS_S__param_2
)
{
	.reg .pred 	%p<4>;
	.reg .b32 	%r<11>;
	.reg .b32 	%f<27>;
	.reg .b64 	%rd<22>;

	ld.param.u64 	%rd1, [_Z14aten_mm_kernelPfS_S__param_0];
	ld.param.u64 	%rd2, [_Z14aten_mm_kernelPfS_S__param_1];
	ld.param.u64 	%rd3, [_Z14aten_mm_kernelPfS_S__param_2];
	mov.u32 	%r3, %tid.y;
	mov.u32 	%r4, %ctaid.y;
	mov.u32 	%r5, %ntid.y;
	mad.lo.s32 	%r1, %r4, %r5, %r3;
	mov.u32 	%r6, %tid.x;
	mov.u32 	%r7, %ctaid.x;
	mov.u32 	%r8, %ntid.x;
	mad.lo.s32 	%r2, %r7, %r8, %r6;
	setp.gt.u32 	%p1, %r1, 7;
	setp.gt.s32 	%p2, %r2, 7;
	or.pred  	%p3, %p1, %p2;
	@%p3 bra 	$L__BB0_2;
	cvta.to.global.u64 	%rd4, %rd3;
	cvta.to.global.u64 	%rd5, %rd1;
	cvta.to.global.u64 	%rd6, %rd2;
	shl.b32 	%r9, %r1, 3;
	add.s32 	%r10, %r9, %r2;
	mul.wide.s32 	%rd7, %r10, 4;
	add.s64 	%rd8, %rd5, %rd7;
	ld.global.f32 	%f1, [%rd8];
	mul.wide.u32 	%rd9, %r1, 32;
	mov.u64 	%rd10, a;
	add.s64 	%rd11, %rd10, %rd9;
	mul.wide.s32 	%rd12, %r2, 4;
	add.s64 	%rd13, %rd11, %rd12;
	st.global.f32 	[%rd13], %f1;
	add.s64 	%rd14, %rd6, %rd7;
	ld.global.f32 	%f2, [%rd14];
	mov.u64 	%rd15, b;
	add.s64 	%rd16, %rd15, %rd12;
	add.s64 	%rd17, %rd16, %rd9;
	st.global.f32 	[%rd17], %f2;
	ld.global.f32 	%f3, [%rd11];
	ld.global.f32 	%f4, [%rd16];
	fma.rn.f32 	%f5, %f3, %f4, 0f00000000;
	ld.global.f32 	%f6, [%rd11+4];
	ld.global.f32 	%f7, [%rd16+32];
	fma.rn.f32 	%f8, %f6, %f7, %f5;
	ld.global.f32 	%f9, [%rd11+8];
	ld.global.f32 	%f10, [%rd16+64];
	fma.rn.f32 	%f11, %f9, %f10, %f8;
	ld.global.f32 	%f12, [%rd11+12];
	ld.global.f32 	%f13, [%rd16+96];
	fma.rn.f32 	%f14, %f12, %f13, %f11;
	ld.global.f32 	%f15, [%rd11+16];
	ld.global.f32 	%f16, [%rd16+128];
	fma.rn.f32 	%f17, %f15, %f16, %f14;
	ld.global.f32 	%f18, [%rd11+20];
	ld.global.f32 	%f19, [%rd16+160];
	fma.rn.f32 	%f20, %f18, %f19, %f17;
	ld.global.f32 	%f21, [%rd11+24];
	ld.global.f32 	%f22, [%rd16+192];
	fma.rn.f32 	%f23, %f21, %f22, %f20;
	ld.global.f32 	%f24, [%rd11+28];
	ld.global.f32 	%f25, [%rd16+224];
	fma.rn.f32 	%f26, %f24, %f25, %f23;
	mov.u64 	%rd18, result;
	add.s64 	%rd19, %rd18, %rd9;
	add.s64 	%rd20, %rd19, %rd12;
	st.global.f32 	[%rd20], %f26;
	add.s64 	%rd21, %rd4, %rd7;
	st.global.f32 	[%rd21], %f26;
$L__BB0_2:
	ret;

}


// ===== COMPILED SASS (sm_100) =====

	.target	sm_100

	.elftype	@"ET_EXEC"


//--------------------- .note.nv.tkinfo           --------------------------
	.section	.note.nv.tkinfo,"",@"SHT_NOTE"
	.sectionflags	@"SHF_NOTE_NV_TKINFO"
	.tkinfo
        /*0018*/ 	.word	0x00000002
        /*0030*/ 	.string	""
        /*0030*/ 	.string	"ptxas"
        /*0030*/ 	.string	"Cuda compilation tools, release 13.0, V13.0.88"
        /*0030*/ 	.string	"Build cuda_13.0.r13.0/compiler.36424714_0"
        /*0030*/ 	.string	"-arch sm_100 -m 64 "



//--------------------- .note.nv.cuinfo           --------------------------
	.section	.note.nv.cuinfo,"",@"SHT_NOTE"
	.sectionflags	@"SHF_NOTE_NV_CUINFO"
        /*0018*/ 	.short	0x0002
        /*001a*/ 	.short	0x0064
        /*001c*/ 	.short	0x0082
	.zero		2


//--------------------- .nv.info                  --------------------------
	.section	.nv.info,"",@"SHT_CUDA_INFO"
	.align	4


	//----- nvinfo : EIATTR_REGCOUNT
	.align		4
        /*0000*/ 	.byte	0x04, 0x2f
        /*0002*/ 	.short	(.L_4 - .L_3)
	.align		4
.L_3:
        /*0004*/ 	.word	index@(_Z14aten_mm_kernelPfS_S_)
        /*0008*/ 	.word	0x00000020


	//----- nvinfo : EIATTR_FRAME_SIZE
	.align		4
.L_4:
        /*000c*/ 	.byte	0x04, 0x11
        /*000e*/ 	.short	(.L_6 - .L_5)
	.align		4
.L_5:
        /*0010*/ 	.word	index@(_Z14aten_mm_kernelPfS_S_)
        /*0014*/ 	.word	0x00000000


	//----- nvinfo : EIATTR_MIN_STACK_SIZE
	.align		4
.L_6:
        /*0018*/ 	.byte	0x04, 0x12
        /*001a*/ 	.short	(.L_8 - .L_7)
	.align		4
.L_7:
        /*001c*/ 	.word	index@(_Z14aten_mm_kernelPfS_S_)
        /*0020*/ 	.word	0x00000000
.L_8:


//--------------------- .nv.compat                --------------------------
	.section	.nv.compat,"",@"SHT_CUDA_COMPAT_INFO"
	.align	4
        /*0000*/ 	.byte	0x02, 0x09, 0x00, 0x00, 0x02, 0x02, 0x01, 0x00, 0x02, 0x05, 0x05, 0x00, 0x03, 0x07, 0x01, 0x01
        /*0010*/ 	.byte	0x02, 0x03, 0x00, 0x00, 0x02, 0x06, 0x01, 0x00, 0x04, 0x0b, 0x08, 0x00, 0x09, 0x00, 0x00, 0x00
        /*0020*/ 	.byte	0x00, 0x00, 0x00, 0x00


//--------------------- .nv.info._Z14aten_mm_kernelPfS_S_ --------------------------
	.section	.nv.info._Z14aten_mm_kernelPfS_S_,"",@"SHT_CUDA_INFO"
	.sectionflags	@""
	.align	4


	//----- nvinfo : EIATTR_CUDA_API_VERSION
	.align		4
        /*0000*/ 	.byte	0x04, 0x37
        /*0002*/ 	.short	(.L_10 - .L_9)
.L_9:
        /*0004*/ 	.word	0x00000082


	//----- nvinfo : EIATTR_KPARAM_INFO
	.align		4
.L_10:
        /*0008*/ 	.byte	0x04, 0x17
        /*000a*/ 	.short	(.L_12 - .L_11)
.L_11:
        /*000c*/ 	.word	0x00000000
        /*0010*/ 	.short	0x0002
        /*0012*/ 	.short	0x0010
        /*0014*/ 	.byte	0x00, 0xf5, 0x21, 0x00


	//----- nvinfo : EIATTR_KPARAM_INFO
	.align		4
.L_12:
        /*0018*/ 	.byte	0x04, 0x17
        /*001a*/ 	.short	(.L_14 - .L_13)
.L_13:
        /*001c*/ 	.word	0x00000000
        /*0020*/ 	.short	0x0001
        /*0022*/ 	.short	0x0008
        /*0024*/ 	.byte	0x00, 0xf5, 0x21, 0x00


	//----- nvinfo : EIATTR_KPARAM_INFO
	.align		4
.L_14:
        /*0028*/ 	.byte	0x04, 0x17
        /*002a*/ 	.short	(.L_16 - .L_15)
.L_15:
        /*002c*/ 	.word	0x00000000
        /*0030*/ 	.short	0x0000
        /*0032*/ 	.short	0x0000
        /*0034*/ 	.byte	0x00, 0xf5, 0x21, 0x00


	//----- nvinfo : EIATTR_SPARSE_MMA_MASK
	.align		4
.L_16:
        /*0038*/ 	.byte	0x03, 0x50
        /*003a*/ 	.short	0x0000


	//----- nvinfo : EIATTR_MAXREG_COUNT
	.align		4
        /*003c*/ 	.byte	0x03, 0x1b
        /*003e*/ 	.short	0x00ff


	//----- nvinfo : EIATTR_MERCURY_ISA_VERSION
	.align		4
        /*0040*/ 	.byte	0x03, 0x5f
        /*0042*/ 	.short	0x0101


	//----- nvinfo : EIATTR_VRC_CTA_INIT_COUNT
	.align		4
        /*0044*/ 	.byte	0x02, 0x4a
	.zero		1
	.zero		1


	//----- nvinfo : EIATTR_EXIT_INSTR_OFFSETS
	.align		4
        /*0048*/ 	.byte	0x04, 0x1c
        /*004a*/ 	.short	(.L_18 - .L_17)


	//   ....[0]....
.L_17:
        /*004c*/ 	.word	0x000000b0


	//   ....[1]....
        /*0050*/ 	.word	0x000003b0


	//----- nvinfo : EIATTR_CBANK_PARAM_SIZE
	.align		4
.L_18:
        /*0054*/ 	.byte	0x03, 0x19
        /*0056*/ 	.short	0x0018


	//----- nvinfo : EIATTR_PARAM_CBANK
	.align		4
        /*0058*/ 	.byte	0x04, 0x0a
        /*005a*/ 	.short	(.L_20 - .L_19)
	.align		4
.L_19:
        /*005c*/ 	.word	index@(.nv.constant0._Z14aten_mm_kernelPfS_S_)
        /*0060*/ 	.short	0x0380
        /*0062*/ 	.short	0x0018


	//----- nvinfo : EIATTR_SW_WAR
	.align		4
.L_20:
        /*0064*/ 	.byte	0x04, 0x36
        /*0066*/ 	.short	(.L_22 - .L_21)
.L_21:
        /*0068*/ 	.word	0x00000008
.L_22:


//--------------------- .nv.callgraph             --------------------------
	.section	.nv.callgraph,"",@"SHT_CUDA_CALLGRAPH"
	.align	4
	.sectionentsize	8
	.align		4
        /*0000*/ 	.word	0x00000000
	.align		4
        /*0004*/ 	.word	0xffffffff
	.align		4
        /*0008*/ 	.word	0x00000000
	.align		4
        /*000c*/ 	.word	0xfffffffe
	.align		4
        /*0010*/ 	.word	0x00000000
	.align		4
        /*0014*/ 	.word	0xfffffffd
	.align		4
        /*0018*/ 	.word	0x00000000
	.align		4
        /*001c*/ 	.word	0xfffffffc


//--------------------- .nv.constant4             --------------------------
	.section	.nv.constant4,"a",@progbits
	.align	8
	.align		8
.nv.constant4:
        /*0000*/ 	.dword	a
	.align		8
        /*0008*/ 	.dword	b
	.align		8
        /*0010*/ 	.dword	result


//--------------------- .text._Z14aten_mm_kernelPfS_S_ --------------------------
	.section	.text._Z14aten_mm_kernelPfS_S_,"ax",@progbits
	.align	128
        .global         _Z14aten_mm_kernelPfS_S_
        .type           _Z14aten_mm_kernelPfS_S_,@function
        .size           _Z14aten_mm_kernelPfS_S_,(.L_x_1 - _Z14aten_mm_kernelPfS_S_)
        .other          _Z14aten_mm_kernelPfS_S_,@"STO_CUDA_ENTRY STV_DEFAULT"
_Z14aten_mm_kernelPfS_S_:
.text._Z14aten_mm_kernelPfS_S_:
[----:B------:R-:W-:Y:S01]  /*0000*/  LDC R1, c[0x0][0x37c] ;  /* 0x0000df00ff017b82 */ /* 0x000fe20000000800 */
[----:B------:R-:W0:Y:S07]  /*0010*/  S2R R10, SR_TID.X ;  /* 0x00000000000a7919 */ /* 0x000e2e0000002100 */
[----:B------:R-:W1:Y:S01]  /*0020*/  LDC R0, c[0x0][0x364] ;  /* 0x0000d900ff007b82 */ /* 0x000e620000000800 */
[----:B------:R-:W1:Y:S07]  /*0030*/  S2R R11, SR_TID.Y ;  /* 0x00000000000b7919 */ /* 0x000e6e0000002200 */
[----:B------:R-:W0:Y:S08]  /*0040*/  S2UR UR5, SR_CTAID.X ;  /* 0x00000000000579c3 */ /* 0x000e300000002500 */
[----:B------:R-:W0:Y:S08]  /*0050*/  LDC R3, c[0x0][0x360] ;  /* 0x0000d800ff037b82 */ /* 0x000e300000000800 */
[----:B------:R-:W1:Y:S01]  /*0060*/  S2UR UR4, SR_CTAID.Y ;  /* 0x00000000000479c3 */ /* 0x000e620000002600 */
[----:B0-----:R-:W-:-:S05]  /*0070*/  IMAD R10, R3, UR5, R10 ;  /* 0x00000005030a7c24 */ /* 0x001fca000f8e020a */
[----:B------:R-:W-:Y:S01]  /*0080*/  ISETP.GT.AND P0, PT, R10, 0x7, PT ;  /* 0x000000070a00780c */ /* 0x000fe20003f04270 */
[----:B-1----:R-:W-:-:S05]  /*0090*/  IMAD R11, R0, UR4, R11 ;  /* 0x00000004000b7c24 */ /* 0x002fca000f8e020b */
[----:B------:R-:W-:-:S13]  /*00a0*/  ISETP.GT.U32.OR P0, PT, R11, 0x7, P0 ;  /* 0x000000070b00780c */ /* 0x000fda0000704470 */
[----:B------:R-:W-:Y:S05]  /*00b0*/  @P0 EXIT ;  /* 0x000000000000094d */ /* 0x000fea0003800000 */
[----:B------:R-:W0:Y:S01]  /*00c0*/  LDC.64 R2, c[0x0][0x380] ;  /* 0x0000e000ff027b82 */ /* 0x000e220000000a00 */
[----:B------:R-:W1:Y:S01]  /*00d0*/  LDCU.64 UR4, c[0x0][0x358] ;  /* 0x00006b00ff0477ac */ /* 0x000e620008000a00 */
[----:B------:R-:W-:-:S06]  /*00e0*/  LEA R13, R11, R10, 0x3 ;  /* 0x0000000a0b0d7211 */ /* 0x000fcc00078e18ff */
[----:B------:R-:W2:Y:S08]  /*00f0*/  LDC.64 R8, c[0x4][RZ] ;  /* 0x01000000ff087b82 */ /* 0x000eb00000000a00 */
[----:B------:R-:W3:Y:S01]  /*0100*/  LDC.64 R14, c[0x0][0x388] ;  /* 0x0000e200ff0e7b82 */ /* 0x000ee20000000a00 */
[----:B0-----:R-:W-:-:S07]  /*0110*/  IMAD.WIDE R2, R13, 0x4, R2 ;  /* 0x000000040d027825 */ /* 0x001fce00078e0202 */
[----:B------:R-:W0:Y:S01]  /*0120*/  LDC.64 R4, c[0x4][0x8] ;  /* 0x01000200ff047b82 */ /* 0x000e220000000a00 */
[----:B-1----:R-:W4:Y:S01]  /*0130*/  LDG.E R3, desc[UR4][R2.64] ;  /* 0x0000000402037981 */ /* 0x002f22000c1e1900 */
[----:B--2---:R-:W-:-:S04]  /*0140*/  IMAD.WIDE.U32 R8, R11, 0x20, R8 ;  /* 0x000000200b087825 */ /* 0x004fc800078e0008 */
[----:B------:R-:W-:-:S04]  /*0150*/  IMAD.WIDE R6, R10, 0x4, R8 ;  /* 0x000000040a067825 */ /* 0x000fc800078e0208 */
[----:B---3--:R-:W-:Y:S01]  /*0160*/  IMAD.WIDE R14, R13, 0x4, R14 ;  /* 0x000000040d0e7825 */ /* 0x008fe200078e020e */
[----:B----4-:R1:W-:Y:S05]  /*0170*/  STG.E desc[UR4][R6.64], R3 ;  /* 0x0000000306007986 */ /* 0x0103ea000c101904 */
[----:B------:R-:W2:Y:S01]  /*0180*/  LDG.E R15, desc[UR4][R14.64] ;  /* 0x000000040e0f7981 */ /* 0x000ea2000c1e1900 */
[----:B0-----:R-:W-:-:S04]  /*0190*/  IMAD.WIDE R4, R10, 0x4, R4 ;  /* 0x000000040a047825 */ /* 0x001fc800078e0204 */
[C---:B------:R-:W-:Y:S01]  /*01a0*/  IMAD.WIDE.U32 R16, R11.reuse, 0x20, R4 ;  /* 0x000000200b107825 */ /* 0x040fe200078e0004 */
[----:B-1----:R-:W0:Y:S08]  /*01b0*/  LDC.64 R2, c[0x4][0x10] ;  /* 0x01000400ff027b82 */ /* 0x002e300000000a00 */
[----:B------:R-:W1:Y:S01]  /*01c0*/  LDC.64 R6, c[0x0][0x390] ;  /* 0x0000e400ff067b82 */ /* 0x000e620000000a00 */
[----:B--2---:R2:W-:Y:S04]  /*01d0*/  STG.E desc[UR4][R16.64], R15 ;  /* 0x0000000f10007986 */ /* 0x0045e8000c101904 */
[----:B------:R-:W3:Y:S04]  /*01e0*/  LDG.E R0, desc[UR4][R8.64] ;  /* 0x0000000408007981 */ /* 0x000ee8000c1e1900 */
[----:B------:R-:W3:Y:S04]  /*01f0*/  LDG.E R25, desc[UR4][R4.64] ;  /* 0x0000000404197981 */ /* 0x000ee8000c1e1900 */
[----:B------:R-:W4:Y:S04]  /*0200*/  LDG.E R27, desc[UR4][R8.64+0x4] ;  /* 0x00000404081b7981 */ /* 0x000f28000c1e1900 */
[----:B------:R-:W4:Y:S04]  /*0210*/  LDG.E R22, desc[UR4][R4.64+0x20] ;  /* 0x0000200404167981 */ /* 0x000f28000c1e1900 */
[----:B------:R-:W5:Y:S04]  /*0220*/  LDG.E R29, desc[UR4][R8.64+0x8] ;  /* 0x00000804081d7981 */ /* 0x000f68000c1e1900 */
[----:B------:R-:W5:Y:S04]  /*0230*/  LDG.E R24, desc[UR4][R4.64+0x40] ;  /* 0x0000400404187981 */ /* 0x000f68000c1e1900 */
[----:B------:R-:W5:Y:S04]  /*0240*/  LDG.E R20, desc[UR4][R8.64+0xc] ;  /* 0x00000c0408147981 */ /* 0x000f68000c1e1900 */
[----:B------:R-:W5:Y:S04]  /*0250*/  LDG.E R23, desc[UR4][R4.64+0x60] ;  /* 0x0000600404177981 */ /* 0x000f68000c1e1900 */
[----:B------:R-:W5:Y:S04]  /*0260*/  LDG.E R18, desc[UR4][R8.64+0x10] ;  /* 0x0000100408127981 */ /* 0x000f68000c1e1900 */
[----:B------:R-:W5:Y:S04]  /*0270*/  LDG.E R21, desc[UR4][R4.64+0x80] ;  /* 0x0000800404157981 */ /* 0x000f68000c1e1900 */
[----:B--2---:R-:W2:Y:S04]  /*0280*/  LDG.E R16, desc[UR4][R8.64+0x14] ;  /* 0x0000140408107981 */ /* 0x004ea8000c1e1900 */
[----:B------:R-:W2:Y:S04]  /*0290*/  LDG.E R19, desc[UR4][R4.64+0xa0] ;  /* 0x0000a00404137981 */ /* 0x000ea8000c1e1900 */
[----:B------:R-:W2:Y:S04]  /*02a0*/  LDG.E R12, desc[UR4][R8.64+0x18] ;  /* 0x00001804080c7981 */ /* 0x000ea8000c1e1900 */
[----:B------:R-:W2:Y:S04]  /*02b0*/  LDG.E R15, desc[UR4][R4.64+0xc0] ;  /* 0x0000c004040f7981 */ /* 0x000ea8000c1e1900 */
[----:B------:R-:W2:Y:S04]  /*02c0*/  LDG.E R14, desc[UR4][R8.64+0x1c] ;  /* 0x00001c04080e7981 */ /* 0x000ea8000c1e1900 */
[----:B------:R-:W2:Y:S01]  /*02d0*/  LDG.E R17, desc[UR4][R4.64+0xe0] ;  /* 0x0000e00404117981 */ /* 0x000ea2000c1e1900 */
[----:B0-----:R-:W-:-:S04]  /*02e0*/  IMAD.WIDE.U32 R2, R11, 0x20, R2 ;  /* 0x000000200b027825 */ /* 0x001fc800078e0002 */
[----:B-1----:R-:W-:-:S04]  /*02f0*/  IMAD.WIDE R6, R13, 0x4, R6 ;  /* 0x000000040d067825 */ /* 0x002fc800078e0206 */
[----:B------:R-:W-:-:S04]  /*0300*/  IMAD.WIDE R2, R10, 0x4, R2 ;  /* 0x000000040a027825 */ /* 0x000fc800078e0202 */
[----:B---3--:R-:W-:-:S04]  /*0310*/  FFMA R0, R0, R25, RZ ;  /* 0x0000001900007223 */ /* 0x008fc800000000ff */
[----:B----4-:R-:W-:-:S04]  /*0320*/  FFMA R0, R27, R22, R0 ;  /* 0x000000161b007223 */ /* 0x010fc80000000000 */
[----:B-----5:R-:W-:-:S04]  /*0330*/  FFMA R29, R29, R24, R0 ;  /* 0x000000181d1d7223 */ /* 0x020fc80000000000 */
[----:B------:R-:W-:-:S04]  /*0340*/  FFMA R23, R20, R23, R29 ;  /* 0x0000001714177223 */ /* 0x000fc8000000001d */
[----:B------:R-:W-:-:S04]  /*0350*/  FFMA R21, R18, R21, R23 ;  /* 0x0000001512157223 */ /* 0x000fc80000000017 */
[----:B--2---:R-:W-:-:S04]  /*0360*/  FFMA R19, R16, R19, R21 ;  /* 0x0000001310137223 */ /* 0x004fc80000000015 */
[----:B------:R-:W-:-:S04]  /*0370*/  FFMA R15, R12, R15, R19 ;  /* 0x0000000f0c0f7223 */ /* 0x000fc80000000013 */
[----:B------:R-:W-:-:S05]  /*0380*/  FFMA R15, R14, R17, R15 ;  /* 0x000000110e0f7223 */ /* 0x000fca000000000f */
[----:B------:R-:W-:Y:S04]  /*0390*/  STG.E desc[UR4][R2.64], R15 ;  /* 0x0000000f02007986 */ /* 0x000fe8000c101904 */
[----:B------:R-:W-:Y:S01]  /*03a0*/  STG.E desc[UR4][R6.64], R15 ;  /* 0x0000000f06007986 */ /* 0x000fe2000c101904 */
[----:B------:R-:W-:Y:S05]  /*03b0*/  EXIT ;  /* 0x000000000000794d */ /* 0x000fea0003800000 */
.L_x_0:
[----:B------:R-:W-:-:S00]  /*03c0*/  BRA `(.L_x_0) ;  /* 0xfffffffc00fc7947 */ /* 0x000fc0000383ffff */
[----:B------:R-:W-:-:S00]  /*03d0*/  NOP ;  /* 0x0000000000007918 */ /* 0x000fc00000000000 */
        /* <DEDUP_REMOVED lines=10> */
.L_x_1:


//--------------------- .nv.shared.reserved.0     --------------------------
	.section	.nv.shared.reserved.0,"aw",@nobits
	.weak		__nv_reservedSMEM_offset_0_alias
	.size		__nv_reservedSMEM_offset_0_alias, 0, 64
	.other		__nv_reservedSMEM_offset_0_alias,@"STO_CUDA_RESERVED_SHARED STV_DEFAULT"
__nv_reservedSMEM_offset_0_alias:
	.zero		0
	.zero		64


//--------------------- .nv.global                --------------------------
	.section	.nv.global,"aw",@nobits
	.align	4
.nv.global:
	.type		result,@object
	.size		result,(a - result)
result:
	.zero		256
	.type		a,@object
	.size		a,(b - a)
a:
	.zero		256
	.type		b,@object
	.size		b,(.L_1 - b)
b:
	.zero		256
.L_1:


//--------------------- .nv.constant0._Z14aten_mm_kernelPfS_S_ --------------------------
	.section	.nv.constant0._Z14aten_mm_kernelPfS_S_,"a",@progbits
	.sectionflags	@""
	.align	4
.nv.constant0._Z14aten_mm_kernelPfS_S_:
	.zero		920


//--------------------- SYMBOLS --------------------------

	.type		.nv.reservedSmem.offset0,@object
	.size		.nv.reservedSmem.offset0,0x4
